//
// Generated by NVIDIA NVVM Compiler
//
// Compiler Build ID: CL-36424714
// Cuda compilation tools, release 13.0, V13.0.88
// Based on NVVM 20.0.0
//

.version 9.0
.target sm_100
.address_size 64

	// .globl	_Z12scale_kernelPKfPffi

.visible .entry _Z12scale_kernelPKfPffi(
	.param .u64 .ptr .align 1 _Z12scale_kernelPKfPffi_param_0,
	.param .u64 .ptr .align 1 _Z12scale_kernelPKfPffi_param_1,
	.param .f32 _Z12scale_kernelPKfPffi_param_2,
	.param .u32 _Z12scale_kernelPKfPffi_param_3
)
{
	.reg .pred 	%p<2>;
	.reg .b32 	%r<6>;
	.reg .b32 	%f<4>;
	.reg .b64 	%rd<8>;

	ld.param.u64 	%rd1, [_Z12scale_kernelPKfPffi_param_0];
	ld.param.u64 	%rd2, [_Z12scale_kernelPKfPffi_param_1];
	ld.param.f32 	%f1, [_Z12scale_kernelPKfPffi_param_2];
	ld.param.u32 	%r2, [_Z12scale_kernelPKfPffi_param_3];
	mov.u32 	%r3, %ctaid.x;
	mov.u32 	%r4, %ntid.x;
	mov.u32 	%r5, %tid.x;
	mad.lo.s32 	%r1, %r3, %r4, %r5;
	setp.ge.s32 	%p1, %r1, %r2;
	@%p1 bra 	$L__BB0_2;
	cvta.to.global.u64 	%rd3, %rd1;
	cvta.to.global.u64 	%rd4, %rd2;
	mul.wide.s32 	%rd5, %r1, 4;
	add.s64 	%rd6, %rd3, %rd5;
	ld.global.f32 	%f2, [%rd6];
	mul.f32 	%f3, %f1, %f2;
	add.s64 	%rd7, %rd4, %rd5;
	st.global.f32 	[%rd7], %f3;
$L__BB0_2:
	ret;

}
	// .globl	_Z11bias_kernelPKfPffi
.visible .entry _Z11bias_kernelPKfPffi(
	.param .u64 .ptr .align 1 _Z11bias_kernelPKfPffi_param_0,
	.param .u64 .ptr .align 1 _Z11bias_kernelPKfPffi_param_1,
	.param .f32 _Z11bias_kernelPKfPffi_param_2,
	.param .u32 _Z11bias_kernelPKfPffi_param_3
)
{
	.reg .pred 	%p<2>;
	.reg .b32 	%r<6>;
	.reg .b32 	%f<4>;
	.reg .b64 	%rd<8>;

	ld.param.u64 	%rd1, [_Z11bias_kernelPKfPffi_param_0];
	ld.param.u64 	%rd2, [_Z11bias_kernelPKfPffi_param_1];
	ld.param.f32 	%f1, [_Z11bias_kernelPKfPffi_param_2];
	ld.param.u32 	%r2, [_Z11bias_kernelPKfPffi_param_3];
	mov.u32 	%r3, %ctaid.x;
	mov.u32 	%r4, %ntid.x;
	mov.u32 	%r5, %tid.x;
	mad.lo.s32 	%r1, %r3, %r4, %r5;
	setp.ge.s32 	%p1, %r1, %r2;
	@%p1 bra 	$L__BB1_2;
	cvta.to.global.u64 	%rd3, %rd1;
	cvta.to.global.u64 	%rd4, %rd2;
	mul.wide.s32 	%rd5, %r1, 4;
	add.s64 	%rd6, %rd3, %rd5;
	ld.global.f32 	%f2, [%rd6];
	add.f32 	%f3, %f1, %f2;
	add.s64 	%rd7, %rd4, %rd5;
	st.global.f32 	[%rd7], %f3;
$L__BB1_2:
	ret;

}
	// .globl	_Z12fused_kernelPKfPfffi
.visible .entry _Z12fused_kernelPKfPfffi(
	.param .u64 .ptr .align 1 _Z12fused_kernelPKfPfffi_param_0,
	.param .u64 .ptr .align 1 _Z12fused_kernelPKfPfffi_param_1,
	.param .f32 _Z12fused_kernelPKfPfffi_param_2,
	.param .f32 _Z12fused_kernelPKfPfffi_param_3,
	.param .u32 _Z12fused_kernelPKfPfffi_param_4
)
{
	.reg .pred 	%p<2>;
	.reg .b32 	%r<6>;
	.reg .b32 	%f<5>;
	.reg .b64 	%rd<8>;

	ld.param.u64 	%rd1, [_Z12fused_kernelPKfPfffi_param_0];
	ld.param.u64 	%rd2, [_Z12fused_kernelPKfPfffi_param_1];
	ld.param.f32 	%f1, [_Z12fused_kernelPKfPfffi_param_2];
	ld.param.f32 	%f2, [_Z12fused_kernelPKfPfffi_param_3];
	ld.param.u32 	%r2, [_Z12fused_kernelPKfPfffi_param_4];
	mov.u32 	%r3, %ctaid.x;
	mov.u32 	%r4, %ntid.x;
	mov.u32 	%r5, %tid.x;
	mad.lo.s32 	%r1, %r3, %r4, %r5;
	setp.ge.s32 	%p1, %r1, %r2;
	@%p1 bra 	$L__BB2_2;
	cvta.to.global.u64 	%rd3, %rd1;
	cvta.to.global.u64 	%rd4, %rd2;
	mul.wide.s32 	%rd5, %r1, 4;
	add.s64 	%rd6, %rd3, %rd5;
	ld.global.f32 	%f3, [%rd6];
	fma.rn.f32 	%f4, %f1, %f3, %f2;
	add.s64 	%rd7, %rd4, %rd5;
	st.global.f32 	[%rd7], %f4;
$L__BB2_2:
	ret;

}


// ===== COMPILED SASS (sm_100) =====

	.target	sm_100

	.elftype	@"ET_EXEC"


//--------------------- .note.nv.tkinfo           --------------------------
	.section	.note.nv.tkinfo,"",@"SHT_NOTE"
	.sectionflags	@"SHF_NOTE_NV_TKINFO"
	.tkinfo
        /*0018*/ 	.word	0x00000002
        /*0030*/ 	.string	""
        /*0030*/ 	.string	"ptxas"
        /*0030*/ 	.string	"Cuda compilation tools, release 13.0, V13.0.88"
        /*0030*/ 	.string	"Build cuda_13.0.r13.0/compiler.36424714_0"
        /*0030*/ 	.string	"-arch sm_100 -m 64 "



//--------------------- .note.nv.cuinfo           --------------------------
	.section	.note.nv.cuinfo,"",@"SHT_NOTE"
	.sectionflags	@"SHF_NOTE_NV_CUINFO"
        /*0018*/ 	.short	0x0002
        /*001a*/ 	.short	0x0064
        /*001c*/ 	.short	0x0082
	.zero		2


//--------------------- .nv.info                  --------------------------
	.section	.nv.info,"",@"SHT_CUDA_INFO"
	.align	4


	//----- nvinfo : EIATTR_REGCOUNT
	.align		4
        /*0000*/ 	.byte	0x04, 0x2f
        /*0002*/ 	.short	(.L_1 - .L_0)
	.align		4
.L_0:
        /*0004*/ 	.word	index@(_Z12scale_kernelPKfPffi)
        /*0008*/ 	.word	0x0000000a


	//----- nvinfo : EIATTR_FRAME_SIZE
	.align		4
.L_1:
        /*000c*/ 	.byte	0x04, 0x11
        /*000e*/ 	.short	(.L_3 - .L_2)
	.align		4
.L_2:
        /*0010*/ 	.word	index@(_Z12scale_kernelPKfPffi)
        /*0014*/ 	.word	0x00000000


	//----- nvinfo : EIATTR_REGCOUNT
	.align		4
.L_3:
        /*0018*/ 	.byte	0x04, 0x2f
        /*001a*/ 	.short	(.L_5 - .L_4)
	.align		4
.L_4:
        /*001c*/ 	.word	index@(_Z11bias_kernelPKfPffi)
        /*0020*/ 	.word	0x0000000a


	//----- nvinfo : EIATTR_FRAME_SIZE
	.align		4
.L_5:
        /*0024*/ 	.byte	0x04, 0x11
        /*0026*/ 	.short	(.L_7 - .L_6)
	.align		4
.L_6:
        /*0028*/ 	.word	index@(_Z11bias_kernelPKfPffi)
        /*002c*/ 	.word	0x00000000


	//----- nvinfo : EIATTR_REGCOUNT
	.align		4
.L_7:
        /*0030*/ 	.byte	0x04, 0x2f
        /*0032*/ 	.short	(.L_9 - .L_8)
	.align		4
.L_8:
        /*0034*/ 	.word	index@(_Z12fused_kernelPKfPfffi)
        /*0038*/ 	.word	0x0000000c


	//----- nvinfo : EIATTR_FRAME_SIZE
	.align		4
.L_9:
        /*003c*/ 	.byte	0x04, 0x11
        /*003e*/ 	.short	(.L_11 - .L_10)
	.align		4
.L_10:
        /*0040*/ 	.word	index@(_Z12fused_kernelPKfPfffi)
        /*0044*/ 	.word	0x00000000


	//----- nvinfo : EIATTR_MIN_STACK_SIZE
	.align		4
.L_11:
        /*0048*/ 	.byte	0x04, 0x12
        /*004a*/ 	.short	(.L_13 - .L_12)
	.align		4
.L_12:
        /*004c*/ 	.word	index@(_Z12fused_kernelPKfPfffi)
        /*0050*/ 	.word	0x00000000


	//----- nvinfo : EIATTR_MIN_STACK_SIZE
	.align		4
.L_13:
        /*0054*/ 	.byte	0x04, 0x12
        /*0056*/ 	.short	(.L_15 - .L_14)
	.align		4
.L_14:
        /*0058*/ 	.word	index@(_Z11bias_kernelPKfPffi)
        /*005c*/ 	.word	0x00000000


	//----- nvinfo : EIATTR_MIN_STACK_SIZE
	.align		4
.L_15:
        /*0060*/ 	.byte	0x04, 0x12
        /*0062*/ 	.short	(.L_17 - .L_16)
	.align		4
.L_16:
        /*0064*/ 	.word	index@(_Z12scale_kernelPKfPffi)
        /*0068*/ 	.word	0x00000000
.L_17:


//--------------------- .nv.compat                --------------------------
	.section	.nv.compat,"",@"SHT_CUDA_COMPAT_INFO"
	.align	4
        /*0000*/ 	.byte	0x02, 0x09, 0x00, 0x00, 0x02, 0x02, 0x01, 0x00, 0x02, 0x05, 0x05, 0x00, 0x03, 0x07, 0x01, 0x01
        /*0010*/ 	.byte	0x02, 0x03, 0x00, 0x00, 0x02, 0x06, 0x01, 0x00, 0x04, 0x0b, 0x08, 0x00, 0x09, 0x00, 0x00, 0x00
        /*0020*/ 	.byte	0x00, 0x00, 0x00, 0x00


//--------------------- .nv.info._Z12fused_kernelPKfPfffi --------------------------
	.section	.nv.info._Z12fused_kernelPKfPfffi,"",@"SHT_CUDA_INFO"
	.sectionflags	@""
	.align	4


	//----- nvinfo : EIATTR_CUDA_API_VERSION
	.align		4
        /*0000*/ 	.byte	0x04, 0x37
        /*0002*/ 	.short	(.L_19 - .L_18)
.L_18:
        /*0004*/ 	.word	0x00000082


	//----- nvinfo : EIATTR_KPARAM_INFO
	.align		4
.L_19:
        /*0008*/ 	.byte	0x04, 0x17
        /*000a*/ 	.short	(.L_21 - .L_20)
.L_20:
        /*000c*/ 	.word	0x00000000
        /*0010*/ 	.short	0x0004
        /*0012*/ 	.short	0x0018
        /*0014*/ 	.byte	0x00, 0xf0, 0x11, 0x00


	//----- nvinfo : EIATTR_KPARAM_INFO
	.align		4
.L_21:
        /*0018*/ 	.byte	0x04, 0x17
        /*001a*/ 	.short	(.L_23 - .L_22)
.L_22:
        /*001c*/ 	.word	0x00000000
        /*0020*/ 	.short	0x0003
        /*0022*/ 	.short	0x0014
        /*0024*/ 	.byte	0x00, 0xf0, 0x11, 0x00


	//----- nvinfo : EIATTR_KPARAM_INFO
	.align		4
.L_23:
        /*0028*/ 	.byte	0x04, 0x17
        /*002a*/ 	.short	(.L_25 - .L_24)
.L_24:
        /*002c*/ 	.word	0x00000000
        /*0030*/ 	.short	0x0002
        /*0032*/ 	.short	0x0010
        /*0034*/ 	.byte	0x00, 0xf0, 0x11, 0x00


	//----- nvinfo : EIATTR_KPARAM_INFO
	.align		4
.L_25:
        /*0038*/ 	.byte	0x04, 0x17
        /*003a*/ 	.short	(.L_27 - .L_26)
.L_26:
        /*003c*/ 	.word	0x00000000
        /*0040*/ 	.short	0x0001
        /*0042*/ 	.short	0x0008
        /*0044*/ 	.byte	0x00, 0xf5, 0x21, 0x00


	//----- nvinfo : EIATTR_KPARAM_INFO
	.align		4
.L_27:
        /*0048*/ 	.byte	0x04, 0x17
        /*004a*/ 	.short	(.L_29 - .L_28)
.L_28:
        /*004c*/ 	.word	0x00000000
        /*0050*/ 	.short	0x0000
        /*0052*/ 	.short	0x0000
        /*0054*/ 	.byte	0x00, 0xf5, 0x21, 0x00


	//----- nvinfo : EIATTR_SPARSE_MMA_MASK
	.align		4
.L_29:
        /*0058*/ 	.byte	0x03, 0x50
        /*005a*/ 	.short	0x0000


	//----- nvinfo : EIATTR_MAXREG_COUNT
	.align		4
        /*005c*/ 	.byte	0x03, 0x1b
        /*005e*/ 	.short	0x00ff


	//----- nvinfo : EIATTR_MERCURY_ISA_VERSION
	.align		4
        /*0060*/ 	.byte	0x03, 0x5f
        /*0062*/ 	.short	0x0101


	//----- nvinfo : EIATTR_VRC_CTA_INIT_COUNT
	.align		4
        /*0064*/ 	.byte	0x02, 0x4a
	.zero		1
	.zero		1


	//----- nvinfo : EIATTR_EXIT_INSTR_OFFSETS
	.align		4
        /*0068*/ 	.byte	0x04, 0x1c
        /*006a*/ 	.short	(.L_31 - .L_30)


	//   ....[0]....
.L_30:
        /*006c*/ 	.word	0x00000070


	//   ....[1]....
        /*0070*/ 	.word	0x00000110


	//----- nvinfo : EIATTR_CBANK_PARAM_SIZE
	.align		4
.L_31:
        /*0074*/ 	.byte	0x03, 0x19
        /*0076*/ 	.short	0x001c


	//----- nvinfo : EIATTR_PARAM_CBANK
	.align		4
        /*0078*/ 	.byte	0x04, 0x0a
        /*007a*/ 	.short	(.L_33 - .L_32)
	.align		4
.L_32:
        /*007c*/ 	.word	index@(.nv.constant0._Z12fused_kernelPKfPfffi)
        /*0080*/ 	.short	0x0380
        /*0082*/ 	.short	0x001c


	//----- nvinfo : EIATTR_SW_WAR
	.align		4
.L_33:
        /*0084*/ 	.byte	0x04, 0x36
        /*0086*/ 	.short	(.L_35 - .L_34)
.L_34:
        /*0088*/ 	.word	0x00000008
.L_35:


//--------------------- .nv.info._Z11bias_kernelPKfPffi --------------------------
	.section	.nv.info._Z11bias_kernelPKfPffi,"",@"SHT_CUDA_INFO"
	.sectionflags	@""
	.align	4


	//----- nvinfo : EIATTR_CUDA_API_VERSION
	.align		4
        /*0000*/ 	.byte	0x04, 0x37
        /*0002*/ 	.short	(.L_37 - .L_36)
.L_36:
        /*0004*/ 	.word	0x00000082


	//----- nvinfo : EIATTR_KPARAM_INFO
	.align		4
.L_37:
        /*0008*/ 	.byte	0x04, 0x17
        /*000a*/ 	.short	(.L_39 - .L_38)
.L_38:
        /*000c*/ 	.word	0x00000000
        /*0010*/ 	.short	0x0003
        /*0012*/ 	.short	0x0014
        /*0014*/ 	.byte	0x00, 0xf0, 0x11, 0x00


	//----- nvinfo : EIATTR_KPARAM_INFO
	.align		4
.L_39:
        /*0018*/ 	.byte	0x04, 0x17
        /*001a*/ 	.short	(.L_41 - .L_40)
.L_40:
        /*001c*/ 	.word	0x00000000
        /*0020*/ 	.short	0x0002
        /*0022*/ 	.short	0x0010
        /*0024*/ 	.byte	0x00, 0xf0, 0x11, 0x00


	//----- nvinfo : EIATTR_KPARAM_INFO
	.align		4
.L_41:
        /*0028*/ 	.byte	0x04, 0x17
        /*002a*/ 	.short	(.L_43 - .L_42)
.L_42:
        /*002c*/ 	.word	0x00000000
        /*0030*/ 	.short	0x0001
        /*0032*/ 	.short	0x0008
        /*0034*/ 	.byte	0x00, 0xf5, 0x21, 0x00


	//----- nvinfo : EIATTR_KPARAM_INFO
	.align		4
.L_43:
        /*0038*/ 	.byte	0x04, 0x17
        /*003a*/ 	.short	(.L_45 - .L_44)
.L_44:
        /*003c*/ 	.word	0x00000000
        /*0040*/ 	.short	0x0000
        /*0042*/ 	.short	0x0000
        /*0044*/ 	.byte	0x00, 0xf5, 0x21, 0x00


	//----- nvinfo : EIATTR_SPARSE_MMA_MASK
	.align		4
.L_45:
        /*0048*/ 	.byte	0x03, 0x50
        /*004a*/ 	.short	0x0000


	//----- nvinfo : EIATTR_MAXREG_COUNT
	.align		4
        /*004c*/ 	.byte	0x03, 0x1b
        /*004e*/ 	.short	0x00ff


	//----- nvinfo : EIATTR_MERCURY_ISA_VERSION
	.align		4
        /*0050*/ 	.byte	0x03, 0x5f
        /*0052*/ 	.short	0x0101


	//----- nvinfo : EIATTR_VRC_CTA_INIT_COUNT
	.align		4
        /*0054*/ 	.byte	0x02, 0x4a
	.zero		1
	.zero		1


	//----- nvinfo : EIATTR_EXIT_INSTR_OFFSETS
	.align		4
        /*0058*/ 	.byte	0x04, 0x1c
        /*005a*/ 	.short	(.L_47 - .L_46)


	//   ....[0]....
.L_46:
        /*005c*/ 	.word	0x00000070


	//   ....[1]....
        /*0060*/ 	.word	0x00000110


	//----- nvinfo : EIATTR_CBANK_PARAM_SIZE
	.align		4
.L_47:
        /*0064*/ 	.byte	0x03, 0x19
        /*0066*/ 	.short	0x0018


	//----- nvinfo : EIATTR_PARAM_CBANK
	.align		4
        /*0068*/ 	.byte	0x04, 0x0a
        /*006a*/ 	.short	(.L_49 - .L_48)
	.align		4
.L_48:
        /*006c*/ 	.word	index@(.nv.constant0._Z11bias_kernelPKfPffi)
        /*0070*/ 	.short	0x0380
        /*0072*/ 	.short	0x0018


	//----- nvinfo : EIATTR_SW_WAR
	.align		4
.L_49:
        /*0074*/ 	.byte	0x04, 0x36
        /*0076*/ 	.short	(.L_51 - .L_50)
.L_50:
        /*0078*/ 	.word	0x00000008
.L_51:


//--------------------- .nv.info._Z12scale_kernelPKfPffi --------------------------
	.section	.nv.info._Z12scale_kernelPKfPffi,"",@"SHT_CUDA_INFO"
	.sectionflags	@""
	.align	4


	//----- nvinfo : EIATTR_CUDA_API_VERSION
	.align		4
        /*0000*/ 	.byte	0x04, 0x37
        /*0002*/ 	.short	(.L_53 - .L_52)
.L_52:
        /*0004*/ 	.word	0x00000082


	//----- nvinfo : EIATTR_KPARAM_INFO
	.align		4
.L_53:
        /*0008*/ 	.byte	0x04, 0x17
        /*000a*/ 	.short	(.L_55 - .L_54)
.L_54:
        /*000c*/ 	.word	0x00000000
        /*0010*/ 	.short	0x0003
        /*0012*/ 	.short	0x0014
        /*0014*/ 	.byte	0x00, 0xf0, 0x11, 0x00


	//----- nvinfo : EIATTR_KPARAM_INFO
	.align		4
.L_55:
        /*0018*/ 	.byte	0x04, 0x17
        /*001a*/ 	.short	(.L_57 - .L_56)
.L_56:
        /*001c*/ 	.word	0x00000000
        /*0020*/ 	.short	0x0002
        /*0022*/ 	.short	0x0010
        /*0024*/ 	.byte	0x00, 0xf0, 0x11, 0x00


	//----- nvinfo : EIATTR_KPARAM_INFO
	.align		4
.L_57:
        /*0028*/ 	.byte	0x04, 0x17
        /*002a*/ 	.short	(.L_59 - .L_58)
.L_58:
        /*002c*/ 	.word	0x00000000
        /*0030*/ 	.short	0x0001
        /*0032*/ 	.short	0x0008
        /*0034*/ 	.byte	0x00, 0xf5, 0x21, 0x00


	//----- nvinfo : EIATTR_KPARAM_INFO
	.align		4
.L_59:
        /*0038*/ 	.byte	0x04, 0x17
        /*003a*/ 	.short	(.L_61 - .L_60)
.L_60:
        /*003c*/ 	.word	0x00000000
        /*0040*/ 	.short	0x0000
        /*0042*/ 	.short	0x0000
        /*0044*/ 	.byte	0x00, 0xf5, 0x21, 0x00


	//----- nvinfo : EIATTR_SPARSE_MMA_MASK
	.align		4
.L_61:
        /*0048*/ 	.byte	0x03, 0x50
        /*004a*/ 	.short	0x0000


	//----- nvinfo : EIATTR_MAXREG_COUNT
	.align		4
        /*004c*/ 	.byte	0x03, 0x1b
        /*004e*/ 	.short	0x00ff


	//----- nvinfo : EIATTR_MERCURY_ISA_VERSION
	.align		4
        /*0050*/ 	.byte	0x03, 0x5f
        /*0052*/ 	.short	0x0101


	//----- nvinfo : EIATTR_VRC_CTA_INIT_COUNT
	.align		4
        /*0054*/ 	.byte	0x02, 0x4a
	.zero		1
	.zero		1


	//----- nvinfo : EIATTR_EXIT_INSTR_OFFSETS
	.align		4
        /*0058*/ 	.byte	0x04, 0x1c
        /*005a*/ 	.short	(.L_63 - .L_62)


	//   ....[0]....
.L_62:
        /*005c*/ 	.word	0x00000070


	//   ....[1]....
        /*0060*/ 	.word	0x00000110


	//----- nvinfo : EIATTR_CBANK_PARAM_SIZE
	.align		4
.L_63:
        /*0064*/ 	.byte	0x03, 0x19
        /*0066*/ 	.short	0x0018


	//----- nvinfo : EIATTR_PARAM_CBANK
	.align		4
        /*0068*/ 	.byte	0x04, 0x0a
        /*006a*/ 	.short	(.L_65 - .L_64)
	.align		4
.L_64:
        /*006c*/ 	.word	index@(.nv.constant0._Z12scale_kernelPKfPffi)
        /*0070*/ 	.short	0x0380
        /*0072*/ 	.short	0x0018


	//----- nvinfo : EIATTR_SW_WAR
	.align		4
.L_65:
        /*0074*/ 	.byte	0x04, 0x36
        /*0076*/ 	.short	(.L_67 - .L_66)
.L_66:
        /*0078*/ 	.word	0x00000008
.L_67:


//--------------------- .nv.callgraph             --------------------------
	.section	.nv.callgraph,"",@"SHT_CUDA_CALLGRAPH"
	.align	4
	.sectionentsize	8
	.align		4
        /*0000*/ 	.word	0x00000000
	.align		4
        /*0004*/ 	.word	0xffffffff
	.align		4
        /*0008*/ 	.word	0x00000000
	.align		4
        /*000c*/ 	.word	0xfffffffe
	.align		4
        /*0010*/ 	.word	0x00000000
	.align		4
        /*0014*/ 	.word	0xfffffffd
	.align		4
        /*0018*/ 	.word	0x00000000
	.align		4
        /*001c*/ 	.word	0xfffffffc


//--------------------- .text._Z12fused_kernelPKfPfffi --------------------------
	.section	.text._Z12fused_kernelPKfPfffi,"ax",@progbits
	.align	128
        .global         _Z12fused_kernelPKfPfffi
        .type           _Z12fused_kernelPKfPfffi,@function
        .size           _Z12fused_kernelPKfPfffi,(.L_x_3 - _Z12fused_kernelPKfPfffi)
        .other          _Z12fused_kernelPKfPfffi,@"STO_CUDA_ENTRY STV_DEFAULT"
_Z12fused_kernelPKfPfffi:
.text._Z12fused_kernelPKfPfffi:
[----:B------:R-:W-:Y:S01]  /*0000*/  LDC R1, c[0x0][0x37c] ;  /* 0x0000df00ff017b82 */ /* 0x000fe20000000800 */
[----:B------:R-:W0:Y:S07]  /*0010*/  S2R R0, SR_TID.X ;  /* 0x0000000000007919 */ /* 0x000e2e0000002100 */
[----:B------:R-:W0:Y:S01]  /*0020*/  S2UR UR4, SR_CTAID.X ;  /* 0x00000000000479c3 */ /* 0x000e220000002500 */
[----:B------:R-:W1:Y:S07]  /*0030*/  LDCU UR5, c[0x0][0x398] ;  /* 0x00007300ff0577ac */ /* 0x000e6e0008000800 */
[----:B------:R-:W0:Y:S02]  /*0040*/  LDC R7, c[0x0][0x360] ;  /* 0x0000d800ff077b82 */ /* 0x000e240000000800 */
[----:B0-----:R-:W-:-:S05]  /*0050*/  IMAD R7, R7, UR4, R0 ;  /* 0x0000000407077c24 */ /* 0x001fca000f8e0200 */
[----:B-1----:R-:W-:-:S13]  /*0060*/  ISETP.GE.AND P0, PT, R7, UR5, PT ;  /* 0x0000000507007c0c */ /* 0x002fda000bf06270 */
[----:B------:R-:W-:Y:S05]  /*0070*/  @P0 EXIT ;  /* 0x000000000000094d */ /* 0x000fea0003800000 */
[----:B------:R-:W0:Y:S01]  /*0080*/  LDC.64 R2, c[0x0][0x380] ;  /* 0x0000e000ff027b82 */ /* 0x000e220000000a00 */
[----:B------:R-:W1:Y:S07]  /*0090*/  LDCU.64 UR4, c[0x0][0x358] ;  /* 0x00006b00ff0477ac */ /* 0x000e6e0008000a00 */
[----:B------:R-:W2:Y:S08]  /*00a0*/  LDC.64 R4, c[0x0][0x388] ;  /* 0x0000e200ff047b82 */ /* 0x000eb00000000a00 */
[----:B------:R-:W3:Y:S01]  /*00b0*/  LDC.64 R8, c[0x0][0x390] ;  /* 0x0000e400ff087b82 */ /* 0x000ee20000000a00 */
[----:B0-----:R-:W-:-:S06]  /*00c0*/  IMAD.WIDE R2, R7, 0x4, R2 ;  /* 0x0000000407027825 */ /* 0x001fcc00078e0202 */
[----:B-1----:R-:W3:Y:S01]  /*00d0*/  LDG.E R2, desc[UR4][R2.64] ;  /* 0x0000000402027981 */ /* 0x002ee2000c1e1900 */
[----:B--2---:R-:W-:-:S04]  /*00e0*/  IMAD.WIDE R4, R7, 0x4, R4 ;  /* 0x0000000407047825 */ /* 0x004fc800078e0204 */
[----:B---3--:R-:W-:-:S05]  /*00f0*/  FFMA R7, R2, R8, R9 ;  /* 0x0000000802077223 */ /* 0x008fca0000000009 */
[----:B------:R-:W-:Y:S01]  /*0100*/  STG.E desc[UR4][R4.64], R7 ;  /* 0x0000000704007986 */ /* 0x000fe2000c101904 */
[----:B------:R-:W-:Y:S05]  /*0110*/  EXIT ;  /* 0x000000000000794d */ /* 0x000fea0003800000 */
.L_x_0:
[----:B------:R-:W-:-:S00]  /*0120*/  BRA `(.L_x_0) ;  /* 0xfffffffc00fc7947 */ /* 0x000fc0000383ffff */
[----:B------:R-:W-:-:S00]  /*0130*/  NOP ;  /* 0x0000000000007918 */ /* 0x000fc00000000000 */
        /* <DEDUP_REMOVED lines=12> */
.L_x_3:


//--------------------- .text._Z11bias_kernelPKfPffi --------------------------
	.section	.text._Z11bias_kernelPKfPffi,"ax",@progbits
	.align	128
        .global         _Z11bias_kernelPKfPffi
        .type           _Z11bias_kernelPKfPffi,@function
        .size           _Z11bias_kernelPKfPffi,(.L_x_4 - _Z11bias_kernelPKfPffi)
        .other          _Z11bias_kernelPKfPffi,@"STO_CUDA_ENTRY STV_DEFAULT"
_Z11bias_kernelPKfPffi:
.text._Z11bias_kernelPKfPffi:
        /* <DEDUP_REMOVED lines=9> */
[----:B------:R-:W1:Y:S01]  /*0090*/  LDCU.64 UR4, c[0x0][0x358] ;  /* 0x00006b00ff0477ac */ /* 0x000e620008000a00 */
[----:B------:R-:W2:Y:S06]  /*00a0*/  LDCU UR6, c[0x0][0x390] ;  /* 0x00007200ff0677ac */ /* 0x000eac0008000800 */
[----:B------:R-:W3:Y:S01]  /*00b0*/  LDC.64 R4, c[0x0][0x388] ;  /* 0x0000e200ff047b82 */ /* 0x000ee20000000a00 */
[----:B0-----:R-:W-:-:S06]  /*00c0*/  IMAD.WIDE R2, R7, 0x4, R2 ;  /* 0x0000000407027825 */ /* 0x001fcc00078e0202 */
[----:B-1----:R-:W2:Y:S01]  /*00d0*/  LDG.E R2, desc[UR4][R2.64] ;  /* 0x0000000402027981 */ /* 0x002ea2000c1e1900 */
[----:B---3--:R-:W-:-:S04]  /*00e0*/  IMAD.WIDE R4, R7, 0x4, R4 ;  /* 0x0000000407047825 */ /* 0x008fc800078e0204 */
[----:B--2---:R-:W-:-:S05]  /*00f0*/  FADD R7, R2, UR6 ;  /* 0x0000000602077e21 */ /* 0x004fca0008000000 */
[----:B------:R-:W-:Y:S01]  /*0100*/  STG.E desc[UR4][R4.64], R7 ;  /* 0x0000000704007986 */ /* 0x000fe2000c101904 */
[----:B------:R-:W-:Y:S05]  /*0110*/  EXIT ;  /* 0x000000000000794d */ /* 0x000fea0003800000 */
.L_x_1:
        /* <DEDUP_REMOVED lines=14> */
.L_x_4:


//--------------------- .text._Z12scale_kernelPKfPffi --------------------------
	.section	.text._Z12scale_kernelPKfPffi,"ax",@progbits
	.align	128
        .global         _Z12scale_kernelPKfPffi
        .type           _Z12scale_kernelPKfPffi,@function
        .size           _Z12scale_kernelPKfPffi,(.L_x_5 - _Z12scale_kernelPKfPffi)
        .other          _Z12scale_kernelPKfPffi,@"STO_CUDA_ENTRY STV_DEFAULT"
_Z12scale_kernelPKfPffi:
.text._Z12scale_kernelPKfPffi:
        /* <DEDUP_REMOVED lines=15> */
[----:B--2---:R-:W-:-:S05]  /*00f0*/  FMUL R7, R2, UR6 ;  /* 0x0000000602077c20 */ /* 0x004fca0008400000 */
[----:B------:R-:W-:Y:S01]  /*0100*/  STG.E desc[UR4][R4.64], R7 ;  /* 0x0000000704007986 */ /* 0x000fe2000c101904 */
[----:B------:R-:W-:Y:S05]  /*0110*/  EXIT ;  /* 0x000000000000794d */ /* 0x000fea0003800000 */
.L_x_2:
        /* <DEDUP_REMOVED lines=14> */
.L_x_5:


//--------------------- .nv.shared.reserved.0     --------------------------
	.section	.nv.shared.reserved.0,"aw",@nobits
	.weak		__nv_reservedSMEM_offset_0_alias
	.size		__nv_reservedSMEM_offset_0_alias, 0, 64
	.other		__nv_reservedSMEM_offset_0_alias,@"STO_CUDA_RESERVED_SHARED STV_DEFAULT"
__nv_reservedSMEM_offset_0_alias:
	.zero		0
	.zero		64


//--------------------- .nv.constant0._Z12fused_kernelPKfPfffi --------------------------
	.section	.nv.constant0._Z12fused_kernelPKfPfffi,"a",@progbits
	.sectionflags	@""
	.align	4
.nv.constant0._Z12fused_kernelPKfPfffi:
	.zero		924


//--------------------- .nv.constant0._Z11bias_kernelPKfPffi --------------------------
	.section	.nv.constant0._Z11bias_kernelPKfPffi,"a",@progbits
	.sectionflags	@""
	.align	4
.nv.constant0._Z11bias_kernelPKfPffi:
	.zero		920


//--------------------- .nv.constant0._Z12scale_kernelPKfPffi --------------------------
	.section	.nv.constant0._Z12scale_kernelPKfPffi,"a",@progbits
	.sectionflags	@""
	.align	4
.nv.constant0._Z12scale_kernelPKfPffi:
	.zero		920


//--------------------- SYMBOLS --------------------------

	.type		.nv.reservedSmem.offset0,@object
	.size		.nv.reservedSmem.offset0,0x4
